//
// Generated by NVIDIA NVVM Compiler
//
// Compiler Build ID: CL-36424714
// Cuda compilation tools, release 13.0, V13.0.88
// Based on NVVM 20.0.0
//

.version 9.0
.target sm_100
.address_size 64

	// .globl	_Z12setup_kernelP17curandStateXORWOW
.global .align 4 .b8 precalc_xorwow_matrix[102400];
.global .align 4 .b8 precalc_xorwow_offset_matrix[102400];
.global .align 4 .b8 mrg32k3aM1[2304];
.global .align 4 .b8 mrg32k3aM2[2304];
.global .align 4 .b8 mrg32k3aM1SubSeq[2016];
.global .align 4 .b8 mrg32k3aM2SubSeq[2016];
.global .align 4 .b8 mrg32k3aM1Seq[2304];
.global .align 4 .b8 mrg32k3aM2Seq[2304];
.const .align 8 .b8 __cr_lgamma_table[72];
// _ZZ10sampleCUDAPiP17curandStateXORWOWE16num_inside_block has been demoted
// _ZZ12reductionSumPiPfE9reduction has been demoted

.visible .entry _Z12setup_kernelP17curandStateXORWOW(
	.param .u64 .ptr .align 1 _Z12setup_kernelP17curandStateXORWOW_param_0
)
{
	.reg .pred 	%p<3>;
	.reg .b32 	%r<16>;
	.reg .b64 	%rd<6>;

	ld.param.u64 	%rd1, [_Z12setup_kernelP17curandStateXORWOW_param_0];
	mov.u32 	%r2, %tid.x;
	mov.u32 	%r3, %ctaid.x;
	mov.u32 	%r4, %ntid.x;
	mad.lo.s32 	%r1, %r3, %r4, %r2;
	setp.gt.s32 	%p1, %r1, 39999999;
	@%p1 bra 	$L__BB0_2;
	cvta.to.global.u64 	%rd2, %rd1;
	mul.wide.s32 	%rd3, %r1, 48;
	add.s64 	%rd4, %rd2, %rd3;
	xor.b32  	%r5, %r1, -1429050551;
	mul.lo.s32 	%r6, %r5, 1099087573;
	setp.gt.s32 	%p2, %r1, -1;
	selp.b32 	%r7, -644748465, -1947113066, %p2;
	add.s32 	%r8, %r7, %r6;
	add.s32 	%r9, %r8, 6615241;
	add.s32 	%r10, %r6, 123456789;
	st.global.v2.u32 	[%rd4], {%r9, %r10};
	xor.b32  	%r11, %r6, 362436069;
	add.s32 	%r12, %r7, 521288629;
	st.global.v2.u32 	[%rd4+8], {%r11, %r12};
	xor.b32  	%r13, %r7, 88675123;
	add.s32 	%r14, %r6, 5783321;
	st.global.v2.u32 	[%rd4+16], {%r13, %r14};
	mov.b32 	%r15, 0;
	st.global.v2.u32 	[%rd4+24], {%r15, %r15};
	st.global.u32 	[%rd4+32], %r15;
	mov.b64 	%rd5, 0;
	st.global.u64 	[%rd4+40], %rd5;
$L__BB0_2:
	ret;

}
	// .globl	_Z10sampleCUDAPiP17curandStateXORWOW
.visible .entry _Z10sampleCUDAPiP17curandStateXORWOW(
	.param .u64 .ptr .align 1 _Z10sampleCUDAPiP17curandStateXORWOW_param_0,
	.param .u64 .ptr .align 1 _Z10sampleCUDAPiP17curandStateXORWOW_param_1
)
{
	.reg .pred 	%p<7>;
	.reg .b32 	%r<49>;
	.reg .b32 	%f<8>;
	.reg .b64 	%rd<9>;
	// demoted variable
	.shared .align 4 .b8 _ZZ10sampleCUDAPiP17curandStateXORWOWE16num_inside_block[4096];
	ld.param.u64 	%rd1, [_Z10sampleCUDAPiP17curandStateXORWOW_param_0];
	ld.param.u64 	%rd2, [_Z10sampleCUDAPiP17curandStateXORWOW_param_1];
	mov.u32 	%r1, %ctaid.x;
	mov.u32 	%r2, %ntid.x;
	mov.u32 	%r3, %tid.x;
	mad.lo.s32 	%r4, %r1, %r2, %r3;
	shl.b32 	%r9, %r3, 2;
	mov.u32 	%r10, _ZZ10sampleCUDAPiP17curandStateXORWOWE16num_inside_block;
	add.s32 	%r5, %r10, %r9;
	mov.b32 	%r11, 0;
	st.shared.u32 	[%r5], %r11;
	bar.sync 	0;
	setp.gt.s32 	%p1, %r4, 39999999;
	@%p1 bra 	$L__BB1_3;
	cvta.to.global.u64 	%rd3, %rd2;
	mul.wide.s32 	%rd4, %r4, 48;
	add.s64 	%rd5, %rd3, %rd4;
	ld.global.v2.u32 	{%r12, %r13}, [%rd5];
	shr.u32 	%r14, %r13, 2;
	xor.b32  	%r15, %r14, %r13;
	ld.global.v2.u32 	{%r16, %r17}, [%rd5+8];
	ld.global.v2.u32 	{%r18, %r19}, [%rd5+16];
	shl.b32 	%r20, %r19, 4;
	shl.b32 	%r21, %r15, 1;
	xor.b32  	%r22, %r21, %r20;
	xor.b32  	%r23, %r22, %r15;
	xor.b32  	%r24, %r23, %r19;
	add.s32 	%r25, %r12, %r24;
	add.s32 	%r26, %r25, 362437;
	cvt.rn.f32.u32 	%f1, %r26;
	fma.rn.f32 	%f2, %f1, 0f2F800000, 0f2F000000;
	shr.u32 	%r27, %r16, 2;
	xor.b32  	%r28, %r27, %r16;
	st.global.v2.u32 	[%rd5+8], {%r18, %r19};
	shl.b32 	%r29, %r24, 4;
	shl.b32 	%r30, %r28, 1;
	xor.b32  	%r31, %r30, %r29;
	xor.b32  	%r32, %r31, %r28;
	xor.b32  	%r33, %r32, %r24;
	st.global.v2.u32 	[%rd5+16], {%r24, %r33};
	add.s32 	%r34, %r12, 724874;
	st.global.v2.u32 	[%rd5], {%r34, %r17};
	add.s32 	%r35, %r33, %r34;
	cvt.rn.f32.u32 	%f3, %r35;
	fma.rn.f32 	%f4, %f3, 0f2F800000, 0f2F000000;
	mul.f32 	%f5, %f4, %f4;
	fma.rn.f32 	%f6, %f2, %f2, %f5;
	sqrt.rn.f32 	%f7, %f6;
	setp.gtu.f32 	%p2, %f7, 0f3F800000;
	@%p2 bra 	$L__BB1_3;
	mov.b32 	%r36, 1;
	st.shared.u32 	[%r5], %r36;
$L__BB1_3:
	bar.sync 	0;
	setp.lt.u32 	%p3, %r2, 2;
	@%p3 bra 	$L__BB1_8;
	mov.b32 	%r48, 1;
$L__BB1_5:
	shl.b32 	%r7, %r48, 1;
	mul.lo.s32 	%r8, %r7, %r3;
	setp.ge.u32 	%p4, %r8, %r2;
	@%p4 bra 	$L__BB1_7;
	add.s32 	%r38, %r8, %r48;
	shl.b32 	%r39, %r38, 2;
	add.s32 	%r41, %r10, %r39;
	ld.shared.u32 	%r42, [%r41];
	shl.b32 	%r43, %r8, 2;
	add.s32 	%r44, %r10, %r43;
	ld.shared.u32 	%r45, [%r44];
	add.s32 	%r46, %r45, %r42;
	st.shared.u32 	[%r44], %r46;
$L__BB1_7:
	bar.sync 	0;
	setp.lt.u32 	%p5, %r7, %r2;
	mov.u32 	%r48, %r7;
	@%p5 bra 	$L__BB1_5;
$L__BB1_8:
	setp.ne.s32 	%p6, %r3, 0;
	@%p6 bra 	$L__BB1_10;
	ld.shared.u32 	%r47, [_ZZ10sampleCUDAPiP17curandStateXORWOWE16num_inside_block];
	cvta.to.global.u64 	%rd6, %rd1;
	mul.wide.u32 	%rd7, %r1, 4;
	add.s64 	%rd8, %rd6, %rd7;
	st.global.u32 	[%rd8], %r47;
$L__BB1_10:
	ret;

}
	// .globl	_Z12reductionSumPiPf
.visible .entry _Z12reductionSumPiPf(
	.param .u64 .ptr .align 1 _Z12reductionSumPiPf_param_0,
	.param .u64 .ptr .align 1 _Z12reductionSumPiPf_param_1
)
{
	.reg .pred 	%p<5>;
	.reg .b32 	%r<24>;
	.reg .b32 	%f<3>;
	.reg .b64 	%rd<7>;
	// demoted variable
	.shared .align 4 .b8 _ZZ12reductionSumPiPfE9reduction[4096];
	ld.param.u64 	%rd2, [_Z12reductionSumPiPf_param_0];
	ld.param.u64 	%rd1, [_Z12reductionSumPiPf_param_1];
	cvta.to.global.u64 	%rd3, %rd2;
	mov.u32 	%r6, %ctaid.x;
	mov.u32 	%r1, %ntid.x;
	mov.u32 	%r2, %tid.x;
	mad.lo.s32 	%r7, %r6, %r1, %r2;
	mul.wide.s32 	%rd4, %r7, 4;
	add.s64 	%rd5, %rd3, %rd4;
	ld.global.u32 	%r8, [%rd5];
	shl.b32 	%r9, %r2, 2;
	mov.u32 	%r10, _ZZ12reductionSumPiPfE9reduction;
	add.s32 	%r11, %r10, %r9;
	st.shared.u32 	[%r11], %r8;
	bar.sync 	0;
	setp.lt.u32 	%p1, %r1, 2;
	@%p1 bra 	$L__BB2_5;
	mov.b32 	%r23, 1;
$L__BB2_2:
	shl.b32 	%r4, %r23, 1;
	mul.lo.s32 	%r5, %r4, %r2;
	setp.ge.u32 	%p2, %r5, %r1;
	@%p2 bra 	$L__BB2_4;
	add.s32 	%r13, %r5, %r23;
	shl.b32 	%r14, %r13, 2;
	add.s32 	%r16, %r10, %r14;
	ld.shared.u32 	%r17, [%r16];
	shl.b32 	%r18, %r5, 2;
	add.s32 	%r19, %r10, %r18;
	ld.shared.u32 	%r20, [%r19];
	add.s32 	%r21, %r20, %r17;
	st.shared.u32 	[%r19], %r21;
$L__BB2_4:
	bar.sync 	0;
	setp.lt.u32 	%p3, %r4, %r1;
	mov.u32 	%r23, %r4;
	@%p3 bra 	$L__BB2_2;
$L__BB2_5:
	setp.ne.s32 	%p4, %r2, 0;
	@%p4 bra 	$L__BB2_7;
	ld.shared.u32 	%r22, [_ZZ12reductionSumPiPfE9reduction];
	cvt.rn.f32.s32 	%f1, %r22;
	cvta.to.global.u64 	%rd6, %rd1;
	atom.global.add.f32 	%f2, [%rd6], %f1;
$L__BB2_7:
	ret;

}


// ===== COMPILED SASS (sm_100) =====

	.target	sm_100

	.elftype	@"ET_EXEC"


//--------------------- .note.nv.tkinfo           --------------------------
	.section	.note.nv.tkinfo,"",@"SHT_NOTE"
	.sectionflags	@"SHF_NOTE_NV_TKINFO"
	.tkinfo
        /*0018*/ 	.word	0x00000002
        /*0030*/ 	.string	""
        /*0030*/ 	.string	"ptxas"
        /*0030*/ 	.string	"Cuda compilation tools, release 13.0, V13.0.88"
        /*0030*/ 	.string	"Build cuda_13.0.r13.0/compiler.36424714_0"
        /*0030*/ 	.string	"-arch sm_100 -m 64 "



//--------------------- .note.nv.cuinfo           --------------------------
	.section	.note.nv.cuinfo,"",@"SHT_NOTE"
	.sectionflags	@"SHF_NOTE_NV_CUINFO"
        /*0018*/ 	.short	0x0002
        /*001a*/ 	.short	0x0064
        /*001c*/ 	.short	0x0082
	.zero		2


//--------------------- .nv.info                  --------------------------
	.section	.nv.info,"",@"SHT_CUDA_INFO"
	.align	4


	//----- nvinfo : EIATTR_REGCOUNT
	.align		4
        /*0000*/ 	.byte	0x04, 0x2f
        /*0002*/ 	.short	(.L_10 - .L_9)
	.align		4
.L_9:
        /*0004*/ 	.word	index@(_Z12setup_kernelP17curandStateXORWOW)
        /*0008*/ 	.word	0x0000000e


	//----- nvinfo : EIATTR_FRAME_SIZE
	.align		4
.L_10:
        /*000c*/ 	.byte	0x04, 0x11
        /*000e*/ 	.short	(.L_12 - .L_11)
	.align		4
.L_11:
        /*0010*/ 	.word	index@(_Z12setup_kernelP17curandStateXORWOW)
        /*0014*/ 	.word	0x00000000


	//----- nvinfo : EIATTR_REGCOUNT
	.align		4
.L_12:
        /*0018*/ 	.byte	0x04, 0x2f
        /*001a*/ 	.short	(.L_14 - .L_13)
	.align		4
.L_13:
        /*001c*/ 	.word	index@(_Z10sampleCUDAPiP17curandStateXORWOW)
        /*0020*/ 	.word	0x00000012


	//----- nvinfo : EIATTR_FRAME_SIZE
	.align		4
.L_14:
        /*0024*/ 	.byte	0x04, 0x11
        /*0026*/ 	.short	(.L_16 - .L_15)
	.align		4
.L_15:
        /*0028*/ 	.word	index@($__internal_0_$__cuda_sm20_sqrt_rn_f32_slowpath)
        /*002c*/ 	.word	0x00000000


	//----- nvinfo : EIATTR_FRAME_SIZE
	.align		4
.L_16:
        /*0030*/ 	.byte	0x04, 0x11
        /*0032*/ 	.short	(.L_18 - .L_17)
	.align		4
.L_17:
        /*0034*/ 	.word	index@(_Z10sampleCUDAPiP17curandStateXORWOW)
        /*0038*/ 	.word	0x00000000


	//----- nvinfo : EIATTR_REGCOUNT
	.align		4
.L_18:
        /*003c*/ 	.byte	0x04, 0x2f
        /*003e*/ 	.short	(.L_20 - .L_19)
	.align		4
.L_19:
        /*0040*/ 	.word	index@(_Z12reductionSumPiPf)
        /*0044*/ 	.word	0x0000000a


	//----- nvinfo : EIATTR_FRAME_SIZE
	.align		4
.L_20:
        /*0048*/ 	.byte	0x04, 0x11
        /*004a*/ 	.short	(.L_22 - .L_21)
	.align		4
.L_21:
        /*004c*/ 	.word	index@(_Z12reductionSumPiPf)
        /*0050*/ 	.word	0x00000000


	//----- nvinfo : EIATTR_MIN_STACK_SIZE
	.align		4
.L_22:
        /*0054*/ 	.byte	0x04, 0x12
        /*0056*/ 	.short	(.L_24 - .L_23)
	.align		4
.L_23:
        /*0058*/ 	.word	index@(_Z12reductionSumPiPf)
        /*005c*/ 	.word	0x00000000


	//----- nvinfo : EIATTR_MIN_STACK_SIZE
	.align		4
.L_24:
        /*0060*/ 	.byte	0x04, 0x12
        /*0062*/ 	.short	(.L_26 - .L_25)
	.align		4
.L_25:
        /*0064*/ 	.word	index@(_Z10sampleCUDAPiP17curandStateXORWOW)
        /*0068*/ 	.word	0x00000000


	//----- nvinfo : EIATTR_MIN_STACK_SIZE
	.align		4
.L_26:
        /*006c*/ 	.byte	0x04, 0x12
        /*006e*/ 	.short	(.L_28 - .L_27)
	.align		4
.L_27:
        /*0070*/ 	.word	index@(_Z12setup_kernelP17curandStateXORWOW)
        /*0074*/ 	.word	0x00000000
.L_28:


//--------------------- .nv.compat                --------------------------
	.section	.nv.compat,"",@"SHT_CUDA_COMPAT_INFO"
	.align	4
        /*0000*/ 	.byte	0x02, 0x09, 0x00, 0x00, 0x02, 0x02, 0x01, 0x00, 0x02, 0x05, 0x05, 0x00, 0x03, 0x07, 0x01, 0x01
        /*0010*/ 	.byte	0x02, 0x03, 0x00, 0x00, 0x02, 0x06, 0x01, 0x00, 0x04, 0x0b, 0x08, 0x00, 0x01, 0x00, 0x00, 0x00
        /*0020*/ 	.byte	0x00, 0x00, 0x00, 0x00


//--------------------- .nv.info._Z12reductionSumPiPf --------------------------
	.section	.nv.info._Z12reductionSumPiPf,"",@"SHT_CUDA_INFO"
	.sectionflags	@""
	.align	4


	//----- nvinfo : EIATTR_CUDA_API_VERSION
	.align		4
        /*0000*/ 	.byte	0x04, 0x37
        /*0002*/ 	.short	(.L_30 - .L_29)
.L_29:
        /*0004*/ 	.word	0x00000082


	//----- nvinfo : EIATTR_KPARAM_INFO
	.align		4
.L_30:
        /*0008*/ 	.byte	0x04, 0x17
        /*000a*/ 	.short	(.L_32 - .L_31)
.L_31:
        /*000c*/ 	.word	0x00000000
        /*0010*/ 	.short	0x0001
        /*0012*/ 	.short	0x0008
        /*0014*/ 	.byte	0x00, 0xf5, 0x21, 0x00


	//----- nvinfo : EIATTR_KPARAM_INFO
	.align		4
.L_32:
        /*0018*/ 	.byte	0x04, 0x17
        /*001a*/ 	.short	(.L_34 - .L_33)
.L_33:
        /*001c*/ 	.word	0x00000000
        /*0020*/ 	.short	0x0000
        /*0022*/ 	.short	0x0000
        /*0024*/ 	.byte	0x00, 0xf5, 0x21, 0x00


	//----- nvinfo : EIATTR_SPARSE_MMA_MASK
	.align		4
.L_34:
        /*0028*/ 	.byte	0x03, 0x50
        /*002a*/ 	.short	0x0000


	//----- nvinfo : EIATTR_MAXREG_COUNT
	.align		4
        /*002c*/ 	.byte	0x03, 0x1b
        /*002e*/ 	.short	0x00ff


	//----- nvinfo : EIATTR_NUM_BARRIERS
	.align		4
        /*0030*/ 	.byte	0x02, 0x4c
        /*0032*/ 	.byte	0x01
	.zero		1


	//----- nvinfo : EIATTR_MERCURY_ISA_VERSION
	.align		4
        /*0034*/ 	.byte	0x03, 0x5f
        /*0036*/ 	.short	0x0101


	//----- nvinfo : EIATTR_VRC_CTA_INIT_COUNT
	.align		4
        /*0038*/ 	.byte	0x02, 0x4a
	.zero		1
	.zero		1


	//----- nvinfo : EIATTR_EXIT_INSTR_OFFSETS
	.align		4
        /*003c*/ 	.byte	0x04, 0x1c
        /*003e*/ 	.short	(.L_36 - .L_35)


	//   ....[0]....
.L_35:
        /*0040*/ 	.word	0x00000210


	//   ....[1]....
        /*0044*/ 	.word	0x00000290


	//----- nvinfo : EIATTR_CBANK_PARAM_SIZE
	.align		4
.L_36:
        /*0048*/ 	.byte	0x03, 0x19
        /*004a*/ 	.short	0x0010


	//----- nvinfo : EIATTR_PARAM_CBANK
	.align		4
        /*004c*/ 	.byte	0x04, 0x0a
        /*004e*/ 	.short	(.L_38 - .L_37)
	.align		4
.L_37:
        /*0050*/ 	.word	index@(.nv.constant0._Z12reductionSumPiPf)
        /*0054*/ 	.short	0x0380
        /*0056*/ 	.short	0x0010


	//----- nvinfo : EIATTR_SW_WAR
	.align		4
.L_38:
        /*0058*/ 	.byte	0x04, 0x36
        /*005a*/ 	.short	(.L_40 - .L_39)
.L_39:
        /*005c*/ 	.word	0x00000008
.L_40:


//--------------------- .nv.info._Z10sampleCUDAPiP17curandStateXORWOW --------------------------
	.section	.nv.info._Z10sampleCUDAPiP17curandStateXORWOW,"",@"SHT_CUDA_INFO"
	.sectionflags	@""
	.align	4


	//----- nvinfo : EIATTR_CUDA_API_VERSION
	.align		4
        /*0000*/ 	.byte	0x04, 0x37
        /*0002*/ 	.short	(.L_42 - .L_41)
.L_41:
        /*0004*/ 	.word	0x00000082


	//----- nvinfo : EIATTR_KPARAM_INFO
	.align		4
.L_42:
        /*0008*/ 	.byte	0x04, 0x17
        /*000a*/ 	.short	(.L_44 - .L_43)
.L_43:
        /*000c*/ 	.word	0x00000000
        /*0010*/ 	.short	0x0001
        /*0012*/ 	.short	0x0008
        /*0014*/ 	.byte	0x00, 0xf5, 0x21, 0x00


	//----- nvinfo : EIATTR_KPARAM_INFO
	.align		4
.L_44:
        /*0018*/ 	.byte	0x04, 0x17
        /*001a*/ 	.short	(.L_46 - .L_45)
.L_45:
        /*001c*/ 	.word	0x00000000
        /*0020*/ 	.short	0x0000
        /*0022*/ 	.short	0x0000
        /*0024*/ 	.byte	0x00, 0xf5, 0x21, 0x00


	//----- nvinfo : EIATTR_SPARSE_MMA_MASK
	.align		4
.L_46:
        /*0028*/ 	.byte	0x03, 0x50
        /*002a*/ 	.short	0x0000


	//----- nvinfo : EIATTR_MAXREG_COUNT
	.align		4
        /*002c*/ 	.byte	0x03, 0x1b
        /*002e*/ 	.short	0x00ff


	//----- nvinfo : EIATTR_NUM_BARRIERS
	.align		4
        /*0030*/ 	.byte	0x02, 0x4c
        /*0032*/ 	.byte	0x01
	.zero		1


	//----- nvinfo : EIATTR_MERCURY_ISA_VERSION
	.align		4
        /*0034*/ 	.byte	0x03, 0x5f
        /*0036*/ 	.short	0x0101


	//----- nvinfo : EIATTR_VRC_CTA_INIT_COUNT
	.align		4
        /*0038*/ 	.byte	0x02, 0x4a
	.zero		1
	.zero		1


	//----- nvinfo : EIATTR_EXIT_INSTR_OFFSETS
	.align		4
        /*003c*/ 	.byte	0x04, 0x1c
        /*003e*/ 	.short	(.L_48 - .L_47)


	//   ....[0]....
.L_47:
        /*0040*/ 	.word	0x00000510


	//   ....[1]....
        /*0044*/ 	.word	0x00000590


	//----- nvinfo : EIATTR_CRS_STACK_SIZE
	.align		4
.L_48:
        /*0048*/ 	.byte	0x04, 0x1e
        /*004a*/ 	.short	(.L_50 - .L_49)
.L_49:
        /*004c*/ 	.word	0x00000000


	//----- nvinfo : EIATTR_CBANK_PARAM_SIZE
	.align		4
.L_50:
        /*0050*/ 	.byte	0x03, 0x19
        /*0052*/ 	.short	0x0010


	//----- nvinfo : EIATTR_PARAM_CBANK
	.align		4
        /*0054*/ 	.byte	0x04, 0x0a
        /*0056*/ 	.short	(.L_52 - .L_51)
	.align		4
.L_51:
        /*0058*/ 	.word	index@(.nv.constant0._Z10sampleCUDAPiP17curandStateXORWOW)
        /*005c*/ 	.short	0x0380
        /*005e*/ 	.short	0x0010


	//----- nvinfo : EIATTR_SW_WAR
	.align		4
.L_52:
        /*0060*/ 	.byte	0x04, 0x36
        /*0062*/ 	.short	(.L_54 - .L_53)
.L_53:
        /*0064*/ 	.word	0x00000008
.L_54:


//--------------------- .nv.info._Z12setup_kernelP17curandStateXORWOW --------------------------
	.section	.nv.info._Z12setup_kernelP17curandStateXORWOW,"",@"SHT_CUDA_INFO"
	.sectionflags	@""
	.align	4


	//----- nvinfo : EIATTR_CUDA_API_VERSION
	.align		4
        /*0000*/ 	.byte	0x04, 0x37
        /*0002*/ 	.short	(.L_56 - .L_55)
.L_55:
        /*0004*/ 	.word	0x00000082


	//----- nvinfo : EIATTR_KPARAM_INFO
	.align		4
.L_56:
        /*0008*/ 	.byte	0x04, 0x17
        /*000a*/ 	.short	(.L_58 - .L_57)
.L_57:
        /*000c*/ 	.word	0x00000000
        /*0010*/ 	.short	0x0000
        /*0012*/ 	.short	0x0000
        /*0014*/ 	.byte	0x00, 0xf5, 0x21, 0x00


	//----- nvinfo : EIATTR_SPARSE_MMA_MASK
	.align		4
.L_58:
        /*0018*/ 	.byte	0x03, 0x50
        /*001a*/ 	.short	0x0000


	//----- nvinfo : EIATTR_MAXREG_COUNT
	.align		4
        /*001c*/ 	.byte	0x03, 0x1b
        /*001e*/ 	.short	0x00ff


	//----- nvinfo : EIATTR_MERCURY_ISA_VERSION
	.align		4
        /*0020*/ 	.byte	0x03, 0x5f
        /*0022*/ 	.short	0x0101


	//----- nvinfo : EIATTR_VRC_CTA_INIT_COUNT
	.align		4
        /*0024*/ 	.byte	0x02, 0x4a
	.zero		1
	.zero		1


	//----- nvinfo : EIATTR_EXIT_INSTR_OFFSETS
	.align		4
        /*0028*/ 	.byte	0x04, 0x1c
        /*002a*/ 	.short	(.L_60 - .L_59)


	//   ....[0]....
.L_59:
        /*002c*/ 	.word	0x00000060


	//   ....[1]....
        /*0030*/ 	.word	0x000001b0


	//----- nvinfo : EIATTR_CBANK_PARAM_SIZE
	.align		4
.L_60:
        /*0034*/ 	.byte	0x03, 0x19
        /*0036*/ 	.short	0x0008


	//----- nvinfo : EIATTR_PARAM_CBANK
	.align		4
        /*0038*/ 	.byte	0x04, 0x0a
        /*003a*/ 	.short	(.L_62 - .L_61)
	.align		4
.L_61:
        /*003c*/ 	.word	index@(.nv.constant0._Z12setup_kernelP17curandStateXORWOW)
        /*0040*/ 	.short	0x0380
        /*0042*/ 	.short	0x0008


	//----- nvinfo : EIATTR_SW_WAR
	.align		4
.L_62:
        /*0044*/ 	.byte	0x04, 0x36
        /*0046*/ 	.short	(.L_64 - .L_63)
.L_63:
        /*0048*/ 	.word	0x00000008
.L_64:


//--------------------- .nv.callgraph             --------------------------
	.section	.nv.callgraph,"",@"SHT_CUDA_CALLGRAPH"
	.align	4
	.sectionentsize	8
	.align		4
        /*0000*/ 	.word	0x00000000
	.align		4
        /*0004*/ 	.word	0xffffffff
	.align		4
        /*0008*/ 	.word	0x00000000
	.align		4
        /*000c*/ 	.word	0xfffffffe
	.align		4
        /*0010*/ 	.word	0x00000000
	.align		4
        /*0014*/ 	.word	0xfffffffd
	.align		4
        /*0018*/ 	.word	0x00000000
	.align		4
        /*001c*/ 	.word	0xfffffffc


//--------------------- .nv.constant4             --------------------------
	.section	.nv.constant4,"a",@progbits
	.align	8
	.align		8
.nv.constant4:
        /*0000*/ 	.dword	precalc_xorwow_matrix
	.align		8
        /*0008*/ 	.dword	precalc_xorwow_offset_matrix
	.align		8
        /*0010*/ 	.dword	mrg32k3aM1
	.align		8
        /*0018*/ 	.dword	mrg32k3aM2
	.align		8
        /*0020*/ 	.dword	mrg32k3aM1SubSeq
	.align		8
        /*0028*/ 	.dword	mrg32k3aM2SubSeq
	.align		8
        /*0030*/ 	.dword	mrg32k3aM1Seq
	.align		8
        /*0038*/ 	.dword	mrg32k3aM2Seq


//--------------------- .nv.constant3             --------------------------
	.section	.nv.constant3,"a",@progbits
	.align	8
.nv.constant3:
	.type		__cr_lgamma_table,@object
	.size		__cr_lgamma_table,(.L_8 - __cr_lgamma_table)
__cr_lgamma_table:
        /*0000*/ 	.byte	0x00, 0x00, 0x00, 0x00, 0x00, 0x00, 0x00, 0x00, 0x00, 0x00, 0x00, 0x00, 0x00, 0x00, 0x00, 0x00
        /*0010*/ 	.byte	0xef, 0x39, 0xfa, 0xfe, 0x42, 0x2e, 0xe6, 0x3f, 0x02, 0x20, 0x2a, 0xfa, 0x0b, 0xab, 0xfc, 0x3f
        /*0020*/ 	.byte	0xf9, 0x2c, 0x92, 0x7c, 0xa7, 0x6c, 0x09, 0x40, 0xc9, 0x79, 0x44, 0x3c, 0x64, 0x26, 0x13, 0x40
        /*0030*/ 	.byte	0xca, 0x01, 0xcf, 0x3a, 0x27, 0x51, 0x1a, 0x40, 0x30, 0xcc, 0x2d, 0xf3, 0xe1, 0x0c, 0x21, 0x40
        /*0040*/ 	.byte	0x0d, 0xb7, 0xfc, 0x82, 0x8e, 0x35, 0x25, 0x40
.L_8:


//--------------------- .text._Z12reductionSumPiPf --------------------------
	.section	.text._Z12reductionSumPiPf,"ax",@progbits
	.align	128
        .global         _Z12reductionSumPiPf
        .type           _Z12reductionSumPiPf,@function
        .size           _Z12reductionSumPiPf,(.L_x_14 - _Z12reductionSumPiPf)
        .other          _Z12reductionSumPiPf,@"STO_CUDA_ENTRY STV_DEFAULT"
_Z12reductionSumPiPf:
.text._Z12reductionSumPiPf:
[----:B------:R-:W-:Y:S01]  /*0000*/  LDC R1, c[0x0][0x37c] ;  /* 0x0000df00ff017b82 */ /* 0x000fe20000000800 */
[----:B------:R-:W0:Y:S07]  /*0010*/  S2R R7, SR_TID.X ;  /* 0x0000000000077919 */ /* 0x000e2e0000002100 */
[----:B------:R-:W0:Y:S01]  /*0020*/  S2UR UR4, SR_CTAID.X ;  /* 0x00000000000479c3 */ /* 0x000e220000002500 */
[----:B------:R-:W1:Y:S07]  /*0030*/  LDCU.64 UR8, c[0x0][0x358] ;  /* 0x00006b00ff0877ac */ /* 0x000e6e0008000a00 */
[----:B------:R-:W0:Y:S08]  /*0040*/  LDC R4, c[0x0][0x360] ;  /* 0x0000d800ff047b82 */ /* 0x000e300000000800 */
[----:B------:R-:W2:Y:S01]  /*0050*/  LDC.64 R2, c[0x0][0x380] ;  /* 0x0000e000ff027b82 */ /* 0x000ea20000000a00 */
[----:B0-----:R-:W-:-:S04]  /*0060*/  IMAD R5, R4, UR4, R7 ;  /* 0x0000000404057c24 */ /* 0x001fc8000f8e0207 */
[----:B--2---:R-:W-:-:S06]  /*0070*/  IMAD.WIDE R2, R5, 0x4, R2 ;  /* 0x0000000405027825 */ /* 0x004fcc00078e0202 */
[----:B-1----:R-:W2:Y:S01]  /*0080*/  LDG.E R2, desc[UR8][R2.64] ;  /* 0x0000000802027981 */ /* 0x002ea2000c1e1900 */
[----:B------:R-:W0:Y:S01]  /*0090*/  S2UR UR5, SR_CgaCtaId ;  /* 0x00000000000579c3 */ /* 0x000e220000008800 */
[----:B------:R-:W-:Y:S01]  /*00a0*/  UMOV UR4, 0x400 ;  /* 0x0000040000047882 */ /* 0x000fe20000000000 */
[----:B------:R-:W-:Y:S02]  /*00b0*/  ISETP.GE.U32.AND P1, PT, R4, 0x2, PT ;  /* 0x000000020400780c */ /* 0x000fe40003f26070 */
[----:B------:R-:W-:Y:S01]  /*00c0*/  ISETP.NE.AND P0, PT, R7, RZ, PT ;  /* 0x000000ff0700720c */ /* 0x000fe20003f05270 */
[----:B0-----:R-:W-:-:S06]  /*00d0*/  ULEA UR4, UR5, UR4, 0x18 ;  /* 0x0000000405047291 */ /* 0x001fcc000f8ec0ff */
[----:B------:R-:W-:-:S05]  /*00e0*/  LEA R5, R7, UR4, 0x2 ;  /* 0x0000000407057c11 */ /* 0x000fca000f8e10ff */
[----:B--2---:R0:W-:Y:S01]  /*00f0*/  STS [R5], R2 ;  /* 0x0000000205007388 */ /* 0x0041e20000000800 */
[----:B------:R-:W-:Y:S06]  /*0100*/  BAR.SYNC.DEFER_BLOCKING 0x0 ;  /* 0x0000000000007b1d */ /* 0x000fec0000010000 */
[----:B------:R-:W-:Y:S05]  /*0110*/  @!P1 BRA `(.L_x_0) ;  /* 0x00000000003c9947 */ /* 0x000fea0003800000 */
[----:B------:R-:W-:-:S05]  /*0120*/  UMOV UR5, 0x1 ;  /* 0x0000000100057882 */ /* 0x000fca0000000000 */
.L_x_1:
[----:B------:R-:W-:-:S06]  /*0130*/  USHF.L.U32 UR6, UR5, 0x1, URZ ;  /* 0x0000000105067899 */ /* 0x000fcc00080006ff */
[----:B------:R-:W-:-:S05]  /*0140*/  IMAD R3, R7, UR6, RZ ;  /* 0x0000000607037c24 */ /* 0x000fca000f8e02ff */
[----:B------:R-:W-:-:S13]  /*0150*/  ISETP.GE.U32.AND P1, PT, R3, R4, PT ;  /* 0x000000040300720c */ /* 0x000fda0003f26070 */
[C---:B------:R-:W-:Y:S01]  /*0160*/  @!P1 VIADD R0, R3.reuse, UR5 ;  /* 0x0000000503009c36 */ /* 0x040fe20008000000 */
[----:B0-----:R-:W-:Y:S01]  /*0170*/  @!P1 LEA R2, R3, UR4, 0x2 ;  /* 0x0000000403029c11 */ /* 0x001fe2000f8e10ff */
[----:B------:R-:W-:-:S03]  /*0180*/  UMOV UR5, UR6 ;  /* 0x0000000600057c82 */ /* 0x000fc60008000000 */
[----:B------:R-:W-:Y:S01]  /*0190*/  @!P1 LEA R0, R0, UR4, 0x2 ;  /* 0x0000000400009c11 */ /* 0x000fe2000f8e10ff */
[----:B------:R-:W-:Y:S05]  /*01a0*/  @!P1 LDS R3, [R2] ;  /* 0x0000000002039984 */ /* 0x000fea0000000800 */
[----:B------:R-:W0:Y:S02]  /*01b0*/  @!P1 LDS R0, [R0] ;  /* 0x0000000000009984 */ /* 0x000e240000000800 */
[----:B0-----:R-:W-:-:S05]  /*01c0*/  @!P1 IMAD.IADD R3, R0, 0x1, R3 ;  /* 0x0000000100039824 */ /* 0x001fca00078e0203 */
[----:B------:R1:W-:Y:S01]  /*01d0*/  @!P1 STS [R2], R3 ;  /* 0x0000000302009388 */ /* 0x0003e20000000800 */
[----:B------:R-:W-:Y:S01]  /*01e0*/  BAR.SYNC.DEFER_BLOCKING 0x0 ;  /* 0x0000000000007b1d */ /* 0x000fe20000010000 */
[----:B------:R-:W-:-:S13]  /*01f0*/  ISETP.LE.U32.AND P1, PT, R4, UR6, PT ;  /* 0x0000000604007c0c */ /* 0x000fda000bf23070 */
[----:B-1----:R-:W-:Y:S05]  /*0200*/  @!P1 BRA `(.L_x_1) ;  /* 0xfffffffc00c89947 */ /* 0x002fea000383ffff */
.L_x_0:
[----:B------:R-:W-:Y:S05]  /*0210*/  @P0 EXIT ;  /* 0x000000000000094d */ /* 0x000fea0003800000 */
[----:B------:R-:W1:Y:S01]  /*0220*/  S2UR UR5, SR_CgaCtaId ;  /* 0x00000000000579c3 */ /* 0x000e620000008800 */
[----:B------:R-:W-:-:S07]  /*0230*/  UMOV UR4, 0x400 ;  /* 0x0000040000047882 */ /* 0x000fce0000000000 */
[----:B0-----:R-:W0:Y:S01]  /*0240*/  LDC.64 R2, c[0x0][0x388] ;  /* 0x0000e200ff027b82 */ /* 0x001e220000000a00 */
[----:B-1----:R-:W-:-:S09]  /*0250*/  ULEA UR4, UR5, UR4, 0x18 ;  /* 0x0000000405047291 */ /* 0x002fd2000f8ec0ff */
[----:B------:R-:W1:Y:S02]  /*0260*/  LDS R0, [UR4] ;  /* 0x00000004ff007984 */ /* 0x000e640008000800 */
[----:B-1----:R-:W-:-:S05]  /*0270*/  I2FP.F32.S32 R5, R0 ;  /* 0x0000000000057245 */ /* 0x002fca0000201400 */
[----:B0-----:R-:W-:Y:S01]  /*0280*/  REDG.E.ADD.F32.FTZ.RN.STRONG.GPU desc[UR8][R2.64], R5 ;  /* 0x00000005020079a6 */ /* 0x001fe2000c12f308 */
[----:B------:R-:W-:Y:S05]  /*0290*/  EXIT ;  /* 0x000000000000794d */ /* 0x000fea0003800000 */
.L_x_2:
[----:B------:R-:W-:-:S00]  /*02a0*/  BRA `(.L_x_2) ;  /* 0xfffffffc00fc7947 */ /* 0x000fc0000383ffff */
[----:B------:R-:W-:-:S00]  /*02b0*/  NOP ;  /* 0x0000000000007918 */ /* 0x000fc00000000000 */
        /* <DEDUP_REMOVED lines=12> */
.L_x_14:


//--------------------- .text._Z10sampleCUDAPiP17curandStateXORWOW --------------------------
	.section	.text._Z10sampleCUDAPiP17curandStateXORWOW,"ax",@progbits
	.align	128
        .global         _Z10sampleCUDAPiP17curandStateXORWOW
        .type           _Z10sampleCUDAPiP17curandStateXORWOW,@function
        .size           _Z10sampleCUDAPiP17curandStateXORWOW,(.L_x_13 - _Z10sampleCUDAPiP17curandStateXORWOW)
        .other          _Z10sampleCUDAPiP17curandStateXORWOW,@"STO_CUDA_ENTRY STV_DEFAULT"
_Z10sampleCUDAPiP17curandStateXORWOW:
.text._Z10sampleCUDAPiP17curandStateXORWOW:
[----:B------:R-:W-:Y:S01]  /*0000*/  LDC R1, c[0x0][0x37c] ;  /* 0x0000df00ff017b82 */ /* 0x000fe20000000800 */
[----:B------:R-:W0:Y:S07]  /*0010*/  S2R R7, SR_TID.X ;  /* 0x0000000000077919 */ /* 0x000e2e0000002100 */
[----:B------:R-:W1:Y:S01]  /*0020*/  S2UR UR5, SR_CgaCtaId ;  /* 0x00000000000579c3 */ /* 0x000e620000008800 */
[----:B------:R-:W2:Y:S01]  /*0030*/  LDCU UR7, c[0x0][0x360] ;  /* 0x00006c00ff0777ac */ /* 0x000ea20008000800 */
[----:B------:R-:W-:Y:S01]  /*0040*/  BSSY.RECONVERGENT B0, `(.L_x_3) ;  /* 0x0000039000007945 */ /* 0x000fe20003800200 */
[----:B------:R-:W2:Y:S01]  /*0050*/  S2R R6, SR_CTAID.X ;  /* 0x0000000000067919 */ /* 0x000ea20000002500 */
[----:B------:R-:W-:Y:S01]  /*0060*/  UMOV UR4, 0x400 ;  /* 0x0000040000047882 */ /* 0x000fe20000000000 */
[----:B------:R-:W3:Y:S01]  /*0070*/  LDCU.64 UR8, c[0x0][0x358] ;  /* 0x00006b00ff0877ac */ /* 0x000ee20008000a00 */
[----:B-1----:R-:W-:-:S06]  /*0080*/  ULEA UR4, UR5, UR4, 0x18 ;  /* 0x0000000405047291 */ /* 0x002fcc000f8ec0ff */
[----:B0-----:R-:W-:Y:S01]  /*0090*/  LEA R10, R7, UR4, 0x2 ;  /* 0x00000004070a7c11 */ /* 0x001fe2000f8e10ff */
[----:B--2---:R-:W-:-:S04]  /*00a0*/  IMAD R5, R6, UR7, R7 ;  /* 0x0000000706057c24 */ /* 0x004fc8000f8e0207 */
[----:B------:R0:W-:Y:S01]  /*00b0*/  STS [R10], RZ ;  /* 0x000000ff0a007388 */ /* 0x0001e20000000800 */
[----:B------:R-:W-:Y:S01]  /*00c0*/  BAR.SYNC.DEFER_BLOCKING 0x0 ;  /* 0x0000000000007b1d */ /* 0x000fe20000010000 */
[----:B------:R-:W-:-:S13]  /*00d0*/  ISETP.GT.AND P0, PT, R5, 0x26259ff, PT ;  /* 0x026259ff0500780c */ /* 0x000fda0003f04270 */
[----:B0--3--:R-:W-:Y:S05]  /*00e0*/  @P0 BRA `(.L_x_4) ;  /* 0x0000000000b80947 */ /* 0x009fea0003800000 */
[----:B------:R-:W0:Y:S02]  /*00f0*/  LDC.64 R2, c[0x0][0x388] ;  /* 0x0000e200ff027b82 */ /* 0x000e240000000a00 */
[----:B0-----:R-:W-:-:S05]  /*0100*/  IMAD.WIDE R2, R5, 0x30, R2 ;  /* 0x0000003005027825 */ /* 0x001fca00078e0202 */
[----:B------:R-:W2:Y:S04]  /*0110*/  LDG.E.64 R12, desc[UR8][R2.64] ;  /* 0x00000008020c7981 */ /* 0x000ea8000c1e1b00 */
[----:B------:R-:W3:Y:S04]  /*0120*/  LDG.E.64 R4, desc[UR8][R2.64+0x10] ;  /* 0x0000100802047981 */ /* 0x000ee8000c1e1b00 */
[----:B------:R-:W4:Y:S01]  /*0130*/  LDG.E.64 R8, desc[UR8][R2.64+0x8] ;  /* 0x0000080802087981 */ /* 0x000f22000c1e1b00 */
[----:B------:R-:W-:Y:S01]  /*0140*/  BSSY.RECONVERGENT B1, `(.L_x_5) ;  /* 0x0000025000017945 */ /* 0x000fe20003800200 */
[----:B--2---:R-:W-:-:S04]  /*0150*/  SHF.R.U32.HI R0, RZ, 0x2, R13 ;  /* 0x00000002ff007819 */ /* 0x004fc8000001160d */
[----:B------:R-:W-:Y:S01]  /*0160*/  LOP3.LUT R0, R0, R13, RZ, 0x3c, !PT ;  /* 0x0000000d00007212 */ /* 0x000fe200078e3cff */
[----:B---3--:R-:W-:Y:S01]  /*0170*/  IMAD.SHL.U32 R11, R5, 0x10, RZ ;  /* 0x00000010050b7824 */ /* 0x008fe200078e00ff */
[----:B------:R0:W-:Y:S01]  /*0180*/  STG.E.64 desc[UR8][R2.64+0x8], R4 ;  /* 0x0000080402007986 */ /* 0x0001e2000c101b08 */
[----:B----4-:R-:W-:Y:S02]  /*0190*/  SHF.R.U32.HI R15, RZ, 0x2, R8 ;  /* 0x00000002ff0f7819 */ /* 0x010fe40000011608 */
[----:B------:R-:W-:Y:S02]  /*01a0*/  IMAD.SHL.U32 R13, R0, 0x2, RZ ;  /* 0x00000002000d7824 */ /* 0x000fe400078e00ff */
[----:B------:R-:W-:-:S03]  /*01b0*/  LOP3.LUT R15, R15, R8, RZ, 0x3c, !PT ;  /* 0x000000080f0f7212 */ /* 0x000fc600078e3cff */
[----:B------:R-:W-:Y:S01]  /*01c0*/  LOP3.LUT R14, R0, R13, R11, 0x96, !PT ;  /* 0x0000000d000e7212 */ /* 0x000fe200078e960b */
[----:B------:R-:W-:Y:S01]  /*01d0*/  HFMA2 R11, -RZ, RZ, 0.1171875, 0 ;  /* 0x2f800000ff0b7431 */ /* 0x000fe200000001ff */
[----:B------:R-:W-:Y:S02]  /*01e0*/  SHF.L.U32 R8, R15, 0x1, RZ ;  /* 0x000000010f087819 */ /* 0x000fe400000006ff */
[----:B------:R-:W-:-:S05]  /*01f0*/  LOP3.LUT R14, R14, R5, RZ, 0x3c, !PT ;  /* 0x000000050e0e7212 */ /* 0x000fca00078e3cff */
[----:B------:R-:W-:-:S05]  /*0200*/  IMAD.SHL.U32 R0, R14, 0x10, RZ ;  /* 0x000000100e007824 */ /* 0x000fca00078e00ff */
[----:B------:R-:W-:Y:S02]  /*0210*/  LOP3.LUT R15, R15, R8, R0, 0x96, !PT ;  /* 0x000000080f0f7212 */ /* 0x000fe400078e9600 */
[C---:B------:R-:W-:Y:S02]  /*0220*/  IADD3 R8, PT, PT, R12.reuse, 0xb0f8a, RZ ;  /* 0x000b0f8a0c087810 */ /* 0x040fe40007ffe0ff */
[----:B------:R-:W-:Y:S02]  /*0230*/  LOP3.LUT R15, R15, R14, RZ, 0x3c, !PT ;  /* 0x0000000e0f0f7212 */ /* 0x000fe400078e3cff */
[----:B------:R-:W-:Y:S01]  /*0240*/  IADD3 R12, PT, PT, R12, 0x587c5, R14 ;  /* 0x000587c50c0c7810 */ /* 0x000fe20007ffe00e */
[----:B------:R0:W-:Y:S02]  /*0250*/  STG.E.64 desc[UR8][R2.64], R8 ;  /* 0x0000000802007986 */ /* 0x0001e4000c101b08 */
[----:B------:R-:W-:Y:S01]  /*0260*/  IMAD.IADD R0, R15, 0x1, R8 ;  /* 0x000000010f007824 */ /* 0x000fe200078e0208 */
[----:B------:R-:W-:Y:S01]  /*0270*/  I2FP.F32.U32 R12, R12 ;  /* 0x0000000c000c7245 */ /* 0x000fe20000201000 */
[----:B------:R0:W-:Y:S03]  /*0280*/  STG.E.64 desc[UR8][R2.64+0x10], R14 ;  /* 0x0000100e02007986 */ /* 0x0001e6000c101b08 */
[----:B------:R-:W-:Y:S01]  /*0290*/  I2FP.F32.U32 R0, R0 ;  /* 0x0000000000007245 */ /* 0x000fe20000201000 */
[----:B------:R-:W-:-:S04]  /*02a0*/  FFMA R12, R12, R11, 1.1641532182693481445e-10 ;  /* 0x2f0000000c0c7423 */ /* 0x000fc8000000000b */
[----:B------:R-:W-:-:S04]  /*02b0*/  FFMA R0, R0, R11, 1.1641532182693481445e-10 ;  /* 0x2f00000000007423 */ /* 0x000fc8000000000b */
[----:B------:R-:W-:-:S04]  /*02c0*/  FMUL R11, R0, R0 ;  /* 0x00000000000b7220 */ /* 0x000fc80000400000 */
[----:B------:R-:W-:-:S04]  /*02d0*/  FFMA R0, R12, R12, R11 ;  /* 0x0000000c0c007223 */ /* 0x000fc8000000000b */
[----:B------:R-:W-:Y:S01]  /*02e0*/  VIADD R12, R0, 0xf3000000 ;  /* 0xf3000000000c7836 */ /* 0x000fe20000000000 */
[----:B------:R0:W1:Y:S04]  /*02f0*/  MUFU.RSQ R11, R0 ;  /* 0x00000000000b7308 */ /* 0x0000680000001400 */
[----:B------:R-:W-:-:S13]  /*0300*/  ISETP.GT.U32.AND P0, PT, R12, 0x727fffff, PT ;  /* 0x727fffff0c00780c */ /* 0x000fda0003f04070 */
[----:B01----:R-:W-:Y:S05]  /*0310*/  @!P0 BRA `(.L_x_6) ;  /* 0x00000000000c8947 */ /* 0x003fea0003800000 */
[----:B------:R-:W-:-:S07]  /*0320*/  MOV R9, 0x340 ;  /* 0x0000034000097802 */ /* 0x000fce0000000f00 */
[----:B------:R-:W-:Y:S05]  /*0330*/  CALL.REL.NOINC `($__internal_0_$__cuda_sm20_sqrt_rn_f32_slowpath) ;  /* 0x0000000000987944 */ /* 0x000fea0003c00000 */
[----:B------:R-:W-:Y:S05]  /*0340*/  BRA `(.L_x_7) ;  /* 0x0000000000107947 */ /* 0x000fea0003800000 */
.L_x_6:
[----:B------:R-:W-:Y:S01]  /*0350*/  FMUL.FTZ R3, R0, R11 ;  /* 0x0000000b00037220 */ /* 0x000fe20000410000 */
[----:B------:R-:W-:-:S03]  /*0360*/  FMUL.FTZ R11, R11, 0.5 ;  /* 0x3f0000000b0b7820 */ /* 0x000fc60000410000 */
[----:B------:R-:W-:-:S04]  /*0370*/  FFMA R0, -R3, R3, R0 ;  /* 0x0000000303007223 */ /* 0x000fc80000000100 */
[----:B------:R-:W-:-:S07]  /*0380*/  FFMA R0, R0, R11, R3 ;  /* 0x0000000b00007223 */ /* 0x000fce0000000003 */
.L_x_7:
[----:B------:R-:W-:Y:S05]  /*0390*/  BSYNC.RECONVERGENT B1 ;  /* 0x0000000000017941 */ /* 0x000fea0003800200 */
.L_x_5:
[----:B------:R-:W-:-:S13]  /*03a0*/  FSETP.GTU.AND P0, PT, R0, 1, PT ;  /* 0x3f8000000000780b */ /* 0x000fda0003f0c000 */
[----:B------:R-:W-:-:S05]  /*03b0*/  @!P0 MOV R3, 0x1 ;  /* 0x0000000100038802 */ /* 0x000fca0000000f00 */
[----:B------:R0:W-:Y:S02]  /*03c0*/  @!P0 STS [R10], R3 ;  /* 0x000000030a008388 */ /* 0x0001e40000000800 */
.L_x_4:
[----:B------:R-:W-:Y:S05]  /*03d0*/  BSYNC.RECONVERGENT B0 ;  /* 0x0000000000007941 */ /* 0x000fea0003800200 */
.L_x_3:
[----:B------:R-:W-:Y:S01]  /*03e0*/  BAR.SYNC.DEFER_BLOCKING 0x0 ;  /* 0x0000000000007b1d */ /* 0x000fe20000010000 */
[----:B------:R-:W-:Y:S01]  /*03f0*/  UISETP.GE.U32.AND UP0, UPT, UR7, 0x2, UPT ;  /* 0x000000020700788c */ /* 0x000fe2000bf06070 */
[----:B------:R-:W-:-:S08]  /*0400*/  ISETP.NE.AND P1, PT, R7, RZ, PT ;  /* 0x000000ff0700720c */ /* 0x000fd00003f25270 */
[----:B------:R-:W-:Y:S05]  /*0410*/  BRA.U !UP0, `(.L_x_8) ;  /* 0x00000001083c7547 */ /* 0x000fea000b800000 */
[----:B------:R-:W-:-:S05]  /*0420*/  UMOV UR5, 0x1 ;  /* 0x0000000100057882 */ /* 0x000fca0000000000 */
.L_x_9:
[----:B------:R-:W-:-:S04]  /*0430*/  USHF.L.U32 UR6, UR5, 0x1, URZ ;  /* 0x0000000105067899 */ /* 0x000fc800080006ff */
[----:B------:R-:W-:Y:S02]  /*0440*/  UISETP.GE.U32.AND UP0, UPT, UR6, UR7, UPT ;  /* 0x000000070600728c */ /* 0x000fe4000bf06070 */
[----:B-1----:R-:W-:-:S05]  /*0450*/  IMAD R2, R7, UR6, RZ ;  /* 0x0000000607027c24 */ /* 0x002fca000f8e02ff */
[----:B------:R-:W-:-:S13]  /*0460*/  ISETP.GE.U32.AND P0, PT, R2, UR7, PT ;  /* 0x0000000702007c0c */ /* 0x000fda000bf06070 */
[C---:B------:R-:W-:Y:S01]  /*0470*/  @!P0 VIADD R0, R2.reuse, UR5 ;  /* 0x0000000502008c36 */ /* 0x040fe20008000000 */
[----:B------:R-:W-:Y:S01]  /*0480*/  @!P0 LEA R2, R2, UR4, 0x2 ;  /* 0x0000000402028c11 */ /* 0x000fe2000f8e10ff */
[----:B------:R-:W-:-:S03]  /*0490*/  UMOV UR5, UR6 ;  /* 0x0000000600057c82 */ /* 0x000fc60008000000 */
[----:B------:R-:W-:Y:S01]  /*04a0*/  @!P0 LEA R0, R0, UR4, 0x2 ;  /* 0x0000000400008c11 */ /* 0x000fe2000f8e10ff */
[----:B0-----:R-:W-:Y:S05]  /*04b0*/  @!P0 LDS R3, [R2] ;  /* 0x0000000002038984 */ /* 0x001fea0000000800 */
[----:B------:R-:W0:Y:S02]  /*04c0*/  @!P0 LDS R0, [R0] ;  /* 0x0000000000008984 */ /* 0x000e240000000800 */
[----:B0-----:R-:W-:-:S05]  /*04d0*/  @!P0 IADD3 R3, PT, PT, R0, R3, RZ ;  /* 0x0000000300038210 */ /* 0x001fca0007ffe0ff */
[----:B------:R1:W-:Y:S01]  /*04e0*/  @!P0 STS [R2], R3 ;  /* 0x0000000302008388 */ /* 0x0003e20000000800 */
[----:B------:R-:W-:Y:S06]  /*04f0*/  BAR.SYNC.DEFER_BLOCKING 0x0 ;  /* 0x0000000000007b1d */ /* 0x000fec0000010000 */
[----:B------:R-:W-:Y:S05]  /*0500*/  BRA.U !UP0, `(.L_x_9) ;  /* 0xfffffffd08c87547 */ /* 0x000fea000b83ffff */
.L_x_8:
[----:B------:R-:W-:Y:S05]  /*0510*/  @P1 EXIT ;  /* 0x000000000000194d */ /* 0x000fea0003800000 */
[----:B------:R-:W2:Y:S01]  /*0520*/  S2UR UR5, SR_CgaCtaId ;  /* 0x00000000000579c3 */ /* 0x000ea20000008800 */
[----:B------:R-:W-:-:S07]  /*0530*/  UMOV UR4, 0x400 ;  /* 0x0000040000047882 */ /* 0x000fce0000000000 */
[----:B01----:R-:W0:Y:S01]  /*0540*/  LDC.64 R2, c[0x0][0x380] ;  /* 0x0000e000ff027b82 */ /* 0x003e220000000a00 */
[----:B--2---:R-:W-:Y:S01]  /*0550*/  ULEA UR4, UR5, UR4, 0x18 ;  /* 0x0000000405047291 */ /* 0x004fe2000f8ec0ff */
[----:B0-----:R-:W-:-:S08]  /*0560*/  IMAD.WIDE.U32 R6, R6, 0x4, R2 ;  /* 0x0000000406067825 */ /* 0x001fd000078e0002 */
[----:B------:R-:W0:Y:S04]  /*0570*/  LDS R5, [UR4] ;  /* 0x00000004ff057984 */ /* 0x000e280008000800 */
[----:B0-----:R-:W-:Y:S01]  /*0580*/  STG.E desc[UR8][R6.64], R5 ;  /* 0x0000000506007986 */ /* 0x001fe2000c101908 */
[----:B------:R-:W-:Y:S05]  /*0590*/  EXIT ;  /* 0x000000000000794d */ /* 0x000fea0003800000 */
        .weak           $__internal_0_$__cuda_sm20_sqrt_rn_f32_slowpath
        .type           $__internal_0_$__cuda_sm20_sqrt_rn_f32_slowpath,@function
        .size           $__internal_0_$__cuda_sm20_sqrt_rn_f32_slowpath,(.L_x_13 - $__internal_0_$__cuda_sm20_sqrt_rn_f32_slowpath)
$__internal_0_$__cuda_sm20_sqrt_rn_f32_slowpath:
[----:B------:R-:W-:-:S13]  /*05a0*/  LOP3.LUT P0, RZ, R0, 0x7fffffff, RZ, 0xc0, !PT ;  /* 0x7fffffff00ff7812 */ /* 0x000fda000780c0ff */
[----:B------:R-:W-:Y:S01]  /*05b0*/  @!P0 IMAD.MOV.U32 R2, RZ, RZ, R0 ;  /* 0x000000ffff028224 */ /* 0x000fe200078e0000 */
[----:B------:R-:W-:Y:S06]  /*05c0*/  @!P0 BRA `(.L_x_10) ;  /* 0x0000000000408947 */ /* 0x000fec0003800000 */
[----:B------:R-:W-:-:S13]  /*05d0*/  FSETP.GEU.FTZ.AND P0, PT, R0, RZ, PT ;  /* 0x000000ff0000720b */ /* 0x000fda0003f1e000 */
[----:B------:R-:W-:Y:S01]  /*05e0*/  @!P0 MOV R2, 0x7fffffff ;  /* 0x7fffffff00028802 */ /* 0x000fe20000000f00 */
[----:B------:R-:W-:Y:S06]  /*05f0*/  @!P0 BRA `(.L_x_10) ;  /* 0x0000000000348947 */ /* 0x000fec0003800000 */
[----:B------:R-:W-:-:S13]  /*0600*/  FSETP.GTU.FTZ.AND P0, PT, |R0|, +INF , PT ;  /* 0x7f8000000000780b */ /* 0x000fda0003f1c200 */
[----:B------:R-:W-:Y:S01]  /*0610*/  @P0 FADD.FTZ R2, R0, 1 ;  /* 0x3f80000000020421 */ /* 0x000fe20000010000 */
[----:B------:R-:W-:Y:S06]  /*0620*/  @P0 BRA `(.L_x_10) ;  /* 0x0000000000280947 */ /* 0x000fec0003800000 */
[----:B------:R-:W-:-:S13]  /*0630*/  FSETP.NEU.FTZ.AND P0, PT, |R0|, +INF , PT ;  /* 0x7f8000000000780b */ /* 0x000fda0003f1d200 */
[----:B------:R-:W-:-:S04]  /*0640*/  @P0 FFMA R3, R0, 1.84467440737095516160e+19, RZ ;  /* 0x5f80000000030823 */ /* 0x000fc800000000ff */
[----:B------:R-:W0:Y:S02]  /*0650*/  @P0 MUFU.RSQ R2, R3 ;  /* 0x0000000300020308 */ /* 0x000e240000001400 */
[----:B0-----:R-:W-:Y:S01]  /*0660*/  @P0 FMUL.FTZ R4, R3, R2 ;  /* 0x0000000203040220 */ /* 0x001fe20000410000 */
[----:B------:R-:W-:Y:S01]  /*0670*/  @P0 FMUL.FTZ R8, R2, 0.5 ;  /* 0x3f00000002080820 */ /* 0x000fe20000410000 */
[----:B------:R-:W-:Y:S02]  /*0680*/  @!P0 IMAD.MOV.U32 R2, RZ, RZ, R0 ;  /* 0x000000ffff028224 */ /* 0x000fe400078e0000 */
[----:B------:R-:W-:-:S04]  /*0690*/  @P0 FADD.FTZ R5, -R4, -RZ ;  /* 0x800000ff04050221 */ /* 0x000fc80000010100 */
[----:B------:R-:W-:-:S04]  /*06a0*/  @P0 FFMA R5, R4, R5, R3 ;  /* 0x0000000504050223 */ /* 0x000fc80000000003 */
[----:B------:R-:W-:-:S04]  /*06b0*/  @P0 FFMA R5, R5, R8, R4 ;  /* 0x0000000805050223 */ /* 0x000fc80000000004 */
[----:B------:R-:W-:-:S07]  /*06c0*/  @P0 FMUL.FTZ R2, R5, 2.3283064365386962891e-10 ;  /* 0x2f80000005020820 */ /* 0x000fce0000410000 */
.L_x_10:
[----:B------:R-:W-:Y:S01]  /*06d0*/  HFMA2 R3, -RZ, RZ, 0, 0 ;  /* 0x00000000ff037431 */ /* 0x000fe200000001ff */
[----:B------:R-:W-:Y:S01]  /*06e0*/  MOV R0, R2 ;  /* 0x0000000200007202 */ /* 0x000fe20000000f00 */
[----:B------:R-:W-:-:S04]  /*06f0*/  IMAD.MOV.U32 R2, RZ, RZ, R9 ;  /* 0x000000ffff027224 */ /* 0x000fc800078e0009 */
[----:B------:R-:W-:Y:S05]  /*0700*/  RET.REL.NODEC R2 `(_Z10sampleCUDAPiP17curandStateXORWOW) ;  /* 0xfffffff8023c7950 */ /* 0x000fea0003c3ffff */
.L_x_11:
        /* <DEDUP_REMOVED lines=15> */
.L_x_13:


//--------------------- .text._Z12setup_kernelP17curandStateXORWOW --------------------------
	.section	.text._Z12setup_kernelP17curandStateXORWOW,"ax",@progbits
	.align	128
        .global         _Z12setup_kernelP17curandStateXORWOW
        .type           _Z12setup_kernelP17curandStateXORWOW,@function
        .size           _Z12setup_kernelP17curandStateXORWOW,(.L_x_16 - _Z12setup_kernelP17curandStateXORWOW)
        .other          _Z12setup_kernelP17curandStateXORWOW,@"STO_CUDA_ENTRY STV_DEFAULT"
_Z12setup_kernelP17curandStateXORWOW:
.text._Z12setup_kernelP17curandStateXORWOW:
[----:B------:R-:W-:Y:S01]  /*0000*/  LDC R1, c[0x0][0x37c] ;  /* 0x0000df00ff017b82 */ /* 0x000fe20000000800 */
[----:B------:R-:W0:Y:S07]  /*0010*/  S2R R5, SR_TID.X ;  /* 0x0000000000057919 */ /* 0x000e2e0000002100 */
[----:B------:R-:W0:Y:S08]  /*0020*/  S2UR UR4, SR_CTAID.X ;  /* 0x00000000000479c3 */ /* 0x000e300000002500 */
[----:B------:R-:W0:Y:S02]  /*0030*/  LDC R0, c[0x0][0x360] ;  /* 0x0000d800ff007b82 */ /* 0x000e240000000800 */
[----:B0-----:R-:W-:-:S05]  /*0040*/  IMAD R5, R0, UR4, R5 ;  /* 0x0000000400057c24 */ /* 0x001fca000f8e0205 */
[----:B------:R-:W-:-:S13]  /*0050*/  ISETP.GT.AND P0, PT, R5, 0x26259ff, PT ;  /* 0x026259ff0500780c */ /* 0x000fda0003f04270 */
[----:B------:R-:W-:Y:S05]  /*0060*/  @P0 EXIT ;  /* 0x000000000000094d */ /* 0x000fea0003800000 */
[----:B------:R-:W0:Y:S01]  /*0070*/  LDC.64 R2, c[0x0][0x380] ;  /* 0x0000e000ff027b82 */ /* 0x000e220000000a00 */
[----:B------:R-:W1:Y:S01]  /*0080*/  LDCU.64 UR4, c[0x0][0x358] ;  /* 0x00006b00ff0477ac */ /* 0x000e620008000a00 */
[C---:B------:R-:W-:Y:S01]  /*0090*/  LOP3.LUT R0, R5.reuse, 0xaad26b49, RZ, 0x3c, !PT ;  /* 0xaad26b4905007812 */ /* 0x040fe200078e3cff */
[----:B------:R-:W-:Y:S01]  /*00a0*/  IMAD.MOV.U32 R7, RZ, RZ, -0x266e14b1 ;  /* 0xd991eb4fff077424 */ /* 0x000fe200078e00ff */
[----:B------:R-:W-:-:S03]  /*00b0*/  ISETP.GT.AND P0, PT, R5, -0x1, PT ;  /* 0xffffffff0500780c */ /* 0x000fc60003f04270 */
[----:B------:R-:W-:Y:S01]  /*00c0*/  IMAD R0, R0, 0x4182bed5, RZ ;  /* 0x4182bed500007824 */ /* 0x000fe200078e02ff */
[----:B------:R-:W-:-:S03]  /*00d0*/  SEL R7, R7, 0x8bf16996, P0 ;  /* 0x8bf1699607077807 */ /* 0x000fc60000000000 */
[C---:B------:R-:W-:Y:S01]  /*00e0*/  VIADD R11, R0.reuse, 0x583f19 ;  /* 0x00583f19000b7836 */ /* 0x040fe20000000000 */
[C---:B------:R-:W-:Y:S01]  /*00f0*/  IADD3 R4, PT, PT, R7.reuse, 0x64f0c9, R0 ;  /* 0x0064f0c907047810 */ /* 0x040fe20007ffe000 */
[C---:B------:R-:W-:Y:S01]  /*0100*/  VIADD R9, R7.reuse, 0x1f123bb5 ;  /* 0x1f123bb507097836 */ /* 0x040fe20000000000 */
[----:B------:R-:W-:Y:S02]  /*0110*/  LOP3.LUT R8, R0, 0x159a55e5, RZ, 0x3c, !PT ;  /* 0x159a55e500087812 */ /* 0x000fe400078e3cff */
[----:B------:R-:W-:Y:S01]  /*0120*/  LOP3.LUT R10, R7, 0x5491333, RZ, 0x3c, !PT ;  /* 0x05491333070a7812 */ /* 0x000fe200078e3cff */
[----:B0-----:R-:W-:-:S04]  /*0130*/  IMAD.WIDE R2, R5, 0x30, R2 ;  /* 0x0000003005027825 */ /* 0x001fc800078e0202 */
[----:B------:R-:W-:Y:S01]  /*0140*/  VIADD R5, R0, 0x75bcd15 ;  /* 0x075bcd1500057836 */ /* 0x000fe20000000000 */
[----:B-1----:R-:W-:Y:S04]  /*0150*/  STG.E.64 desc[UR4][R2.64+0x8], R8 ;  /* 0x0000080802007986 */ /* 0x002fe8000c101b04 */
[----:B------:R-:W-:Y:S04]  /*0160*/  STG.E.64 desc[UR4][R2.64], R4 ;  /* 0x0000000402007986 */ /* 0x000fe8000c101b04 */
[----:B------:R-:W-:Y:S04]  /*0170*/  STG.E.64 desc[UR4][R2.64+0x18], RZ ;  /* 0x000018ff02007986 */ /* 0x000fe8000c101b04 */
[----:B------:R-:W-:Y:S04]  /*0180*/  STG.E desc[UR4][R2.64+0x20], RZ ;  /* 0x000020ff02007986 */ /* 0x000fe8000c101904 */
[----:B------:R-:W-:Y:S04]  /*0190*/  STG.E.64 desc[UR4][R2.64+0x28], RZ ;  /* 0x000028ff02007986 */ /* 0x000fe8000c101b04 */
[----:B------:R-:W-:Y:S01]  /*01a0*/  STG.E.64 desc[UR4][R2.64+0x10], R10 ;  /* 0x0000100a02007986 */ /* 0x000fe2000c101b04 */
[----:B------:R-:W-:Y:S05]  /*01b0*/  EXIT ;  /* 0x000000000000794d */ /* 0x000fea0003800000 */
.L_x_12:
        /* <DEDUP_REMOVED lines=12> */
.L_x_16:


//--------------------- .nv.global.init           --------------------------
	.section	.nv.global.init,"aw",@progbits
	.align	4
.nv.global.init:
	.type		mrg32k3aM1SubSeq,@object
	.size		mrg32k3aM1SubSeq,(mrg32k3aM2SubSeq - mrg32k3aM1SubSeq)
mrg32k3aM1SubSeq:
        /*0000*/ 	.byte	0x0b, 0xcc, 0xee, 0x04, 0x73, 0x29, 0x8b, 0x6f, 0xf6, 0x53, 0x03, 0xf6, 0x23, 0xf6, 0xea, 0xda
        /* <DEDUP_REMOVED lines=125> */
	.type		mrg32k3aM2SubSeq,@object
	.size		mrg32k3aM2SubSeq,(mrg32k3aM1 - mrg32k3aM2SubSeq)
mrg32k3aM2SubSeq:
        /* <DEDUP_REMOVED lines=126> */
	.type		mrg32k3aM1,@object
	.size		mrg32k3aM1,(mrg32k3aM1Seq - mrg32k3aM1)
mrg32k3aM1:
        /* <DEDUP_REMOVED lines=144> */
	.type		mrg32k3aM1Seq,@object
	.size		mrg32k3aM1Seq,(mrg32k3aM2 - mrg32k3aM1Seq)
mrg32k3aM1Seq:
        /* <DEDUP_REMOVED lines=144> */
	.type		mrg32k3aM2,@object
	.size		mrg32k3aM2,(mrg32k3aM2Seq - mrg32k3aM2)
mrg32k3aM2:
        /* <DEDUP_REMOVED lines=144> */
	.type		mrg32k3aM2Seq,@object
	.size		mrg32k3aM2Seq,(precalc_xorwow_matrix - mrg32k3aM2Seq)
mrg32k3aM2Seq:
        /* <DEDUP_REMOVED lines=144> */
	.type		precalc_xorwow_matrix,@object
	.size		precalc_xorwow_matrix,(precalc_xorwow_offset_matrix - precalc_xorwow_matrix)
precalc_xorwow_matrix:
        /* <DEDUP_REMOVED lines=6400> */
	.type		precalc_xorwow_offset_matrix,@object
	.size		precalc_xorwow_offset_matrix,(.L_1 - precalc_xorwow_offset_matrix)
precalc_xorwow_offset_matrix:
        /* <DEDUP_REMOVED lines=6400> */
.L_1:


//--------------------- .nv.shared._Z12reductionSumPiPf --------------------------
	.section	.nv.shared._Z12reductionSumPiPf,"aw",@nobits
	.sectionflags	@""
	.align	4
.nv.shared._Z12reductionSumPiPf:
	.zero		5120


//--------------------- .nv.shared.reserved.0     --------------------------
	.section	.nv.shared.reserved.0,"aw",@nobits
	.weak		__nv_reservedSMEM_offset_0_alias
	.size		__nv_reservedSMEM_offset_0_alias, 0, 64
	.other		__nv_reservedSMEM_offset_0_alias,@"STO_CUDA_RESERVED_SHARED STV_DEFAULT"
__nv_reservedSMEM_offset_0_alias:
	.zero		0
	.zero		64


//--------------------- .nv.shared._Z10sampleCUDAPiP17curandStateXORWOW --------------------------
	.section	.nv.shared._Z10sampleCUDAPiP17curandStateXORWOW,"aw",@nobits
	.sectionflags	@""
	.align	4
.nv.shared._Z10sampleCUDAPiP17curandStateXORWOW:
	.zero		5120


//--------------------- .nv.constant0._Z12reductionSumPiPf --------------------------
	.section	.nv.constant0._Z12reductionSumPiPf,"a",@progbits
	.sectionflags	@""
	.align	4
.nv.constant0._Z12reductionSumPiPf:
	.zero		912


//--------------------- .nv.constant0._Z10sampleCUDAPiP17curandStateXORWOW --------------------------
	.section	.nv.constant0._Z10sampleCUDAPiP17curandStateXORWOW,"a",@progbits
	.sectionflags	@""
	.align	4
.nv.constant0._Z10sampleCUDAPiP17curandStateXORWOW:
	.zero		912


//--------------------- .nv.constant0._Z12setup_kernelP17curandStateXORWOW --------------------------
	.section	.nv.constant0._Z12setup_kernelP17curandStateXORWOW,"a",@progbits
	.sectionflags	@""
	.align	4
.nv.constant0._Z12setup_kernelP17curandStateXORWOW:
	.zero		904


//--------------------- SYMBOLS --------------------------

	.type		.nv.reservedSmem.offset0,@object
	.size		.nv.reservedSmem.offset0,0x4
	.type		.nv.reservedSmem.cap,@object
	.size		.nv.reservedSmem.cap,0x4
